//
// Generated by NVIDIA NVVM Compiler
//
// Compiler Build ID: CL-36424714
// Cuda compilation tools, release 13.0, V13.0.88
// Based on NVVM 20.0.0
//

.version 9.0
.target sm_100
.address_size 64

	// .globl	_Z14Belloch_sum_upPdii

.visible .entry _Z14Belloch_sum_upPdii(
	.param .u64 .ptr .align 1 _Z14Belloch_sum_upPdii_param_0,
	.param .u32 _Z14Belloch_sum_upPdii_param_1,
	.param .u32 _Z14Belloch_sum_upPdii_param_2
)
{
	.reg .pred 	%p<5>;
	.reg .b32 	%r<16>;
	.reg .b64 	%rd<7>;
	.reg .b64 	%fd<4>;

	ld.param.u64 	%rd1, [_Z14Belloch_sum_upPdii_param_0];
	ld.param.u32 	%r3, [_Z14Belloch_sum_upPdii_param_1];
	ld.param.u32 	%r4, [_Z14Belloch_sum_upPdii_param_2];
	mov.u32 	%r5, %tid.x;
	mov.u32 	%r6, %ctaid.x;
	mov.u32 	%r7, %ntid.x;
	mad.lo.s32 	%r1, %r6, %r7, %r5;
	mov.b32 	%r8, 1;
	shl.b32 	%r2, %r8, %r3;
	setp.ge.s32 	%p1, %r1, %r4;
	@%p1 bra 	$L__BB0_3;
	rem.s32 	%r9, %r1, %r2;
	add.s32 	%r10, %r2, -1;
	setp.ne.s32 	%p2, %r9, %r10;
	shr.u32 	%r11, %r2, 31;
	add.s32 	%r12, %r2, %r11;
	shr.s32 	%r13, %r12, 1;
	setp.lt.s32 	%p3, %r1, %r13;
	or.pred  	%p4, %p3, %p2;
	@%p4 bra 	$L__BB0_3;
	cvta.to.global.u64 	%rd2, %rd1;
	shr.u32 	%r14, %r2, 1;
	sub.s32 	%r15, %r1, %r14;
	mul.wide.s32 	%rd3, %r15, 8;
	add.s64 	%rd4, %rd2, %rd3;
	ld.global.f64 	%fd1, [%rd4];
	mul.wide.s32 	%rd5, %r1, 8;
	add.s64 	%rd6, %rd2, %rd5;
	ld.global.f64 	%fd2, [%rd6];
	add.f64 	%fd3, %fd1, %fd2;
	st.global.f64 	[%rd6], %fd3;
$L__BB0_3:
	ret;

}
	// .globl	_Z16Belloch_sum_downPdiii
.visible .entry _Z16Belloch_sum_downPdiii(
	.param .u64 .ptr .align 1 _Z16Belloch_sum_downPdiii_param_0,
	.param .u32 _Z16Belloch_sum_downPdiii_param_1,
	.param .u32 _Z16Belloch_sum_downPdiii_param_2,
	.param .u32 _Z16Belloch_sum_downPdiii_param_3
)
{
	.reg .pred 	%p<5>;
	.reg .b32 	%r<16>;
	.reg .b64 	%rd<7>;
	.reg .b64 	%fd<4>;

	ld.param.u64 	%rd1, [_Z16Belloch_sum_downPdiii_param_0];
	ld.param.u32 	%r3, [_Z16Belloch_sum_downPdiii_param_1];
	ld.param.u32 	%r4, [_Z16Belloch_sum_downPdiii_param_2];
	mov.u32 	%r5, %tid.x;
	mov.u32 	%r6, %ctaid.x;
	mov.u32 	%r7, %ntid.x;
	mad.lo.s32 	%r1, %r6, %r7, %r5;
	setp.ge.s32 	%p1, %r1, %r4;
	@%p1 bra 	$L__BB1_3;
	mov.b32 	%r8, 1;
	shl.b32 	%r2, %r8, %r3;
	rem.s32 	%r9, %r1, %r2;
	add.s32 	%r10, %r2, -1;
	setp.ne.s32 	%p2, %r9, %r10;
	shr.u32 	%r11, %r2, 31;
	add.s32 	%r12, %r2, %r11;
	shr.s32 	%r13, %r12, 1;
	setp.lt.s32 	%p3, %r1, %r13;
	or.pred  	%p4, %p3, %p2;
	@%p4 bra 	$L__BB1_3;
	cvta.to.global.u64 	%rd2, %rd1;
	mul.wide.s32 	%rd3, %r1, 8;
	add.s64 	%rd4, %rd2, %rd3;
	ld.global.f64 	%fd1, [%rd4];
	shr.u32 	%r14, %r2, 1;
	sub.s32 	%r15, %r1, %r14;
	mul.wide.s32 	%rd5, %r15, 8;
	add.s64 	%rd6, %rd2, %rd5;
	ld.global.f64 	%fd2, [%rd6];
	add.f64 	%fd3, %fd1, %fd2;
	st.global.f64 	[%rd4], %fd3;
	st.global.f64 	[%rd6], %fd1;
$L__BB1_3:
	ret;

}
	// .globl	_Z10Hillis_sumPdS_ii
.visible .entry _Z10Hillis_sumPdS_ii(
	.param .u64 .ptr .align 1 _Z10Hillis_sumPdS_ii_param_0,
	.param .u64 .ptr .align 1 _Z10Hillis_sumPdS_ii_param_1,
	.param .u32 _Z10Hillis_sumPdS_ii_param_2,
	.param .u32 _Z10Hillis_sumPdS_ii_param_3
)
{
	.reg .pred 	%p<3>;
	.reg .b32 	%r<8>;
	.reg .b64 	%rd<13>;
	.reg .b64 	%fd<5>;

	ld.param.u64 	%rd3, [_Z10Hillis_sumPdS_ii_param_0];
	ld.param.u64 	%rd4, [_Z10Hillis_sumPdS_ii_param_1];
	ld.param.u32 	%r2, [_Z10Hillis_sumPdS_ii_param_2];
	ld.param.u32 	%r3, [_Z10Hillis_sumPdS_ii_param_3];
	cvta.to.global.u64 	%rd1, %rd4;
	cvta.to.global.u64 	%rd2, %rd3;
	mov.u32 	%r4, %tid.x;
	mov.u32 	%r5, %ctaid.x;
	mov.u32 	%r6, %ntid.x;
	mad.lo.s32 	%r1, %r5, %r6, %r4;
	setp.ge.s32 	%p1, %r1, %r3;
	@%p1 bra 	$L__BB2_4;
	setp.lt.s32 	%p2, %r1, %r2;
	@%p2 bra 	$L__BB2_3;
	mul.wide.s32 	%rd5, %r1, 8;
	add.s64 	%rd6, %rd2, %rd5;
	ld.global.f64 	%fd1, [%rd6];
	sub.s32 	%r7, %r1, %r2;
	mul.wide.s32 	%rd7, %r7, 8;
	add.s64 	%rd8, %rd2, %rd7;
	ld.global.f64 	%fd2, [%rd8];
	add.f64 	%fd3, %fd1, %fd2;
	add.s64 	%rd9, %rd1, %rd5;
	st.global.f64 	[%rd9], %fd3;
	bra.uni 	$L__BB2_4;
$L__BB2_3:
	mul.wide.s32 	%rd10, %r1, 8;
	add.s64 	%rd11, %rd2, %rd10;
	ld.global.f64 	%fd4, [%rd11];
	add.s64 	%rd12, %rd1, %rd10;
	st.global.f64 	[%rd12], %fd4;
$L__BB2_4:
	ret;

}
	// .globl	_Z12shift_offsetPddi
.visible .entry _Z12shift_offsetPddi(
	.param .u64 .ptr .align 1 _Z12shift_offsetPddi_param_0,
	.param .f64 _Z12shift_offsetPddi_param_1,
	.param .u32 _Z12shift_offsetPddi_param_2
)
{
	.reg .pred 	%p<2>;
	.reg .b32 	%r<6>;
	.reg .b64 	%rd<5>;
	.reg .b64 	%fd<4>;

	ld.param.u64 	%rd1, [_Z12shift_offsetPddi_param_0];
	ld.param.f64 	%fd1, [_Z12shift_offsetPddi_param_1];
	ld.param.u32 	%r2, [_Z12shift_offsetPddi_param_2];
	mov.u32 	%r3, %tid.x;
	mov.u32 	%r4, %ctaid.x;
	mov.u32 	%r5, %ntid.x;
	mad.lo.s32 	%r1, %r4, %r5, %r3;
	setp.ge.s32 	%p1, %r1, %r2;
	@%p1 bra 	$L__BB3_2;
	cvta.to.global.u64 	%rd2, %rd1;
	mul.wide.s32 	%rd3, %r1, 8;
	add.s64 	%rd4, %rd2, %rd3;
	ld.global.f64 	%fd2, [%rd4];
	add.f64 	%fd3, %fd1, %fd2;
	st.global.f64 	[%rd4], %fd3;
$L__BB3_2:
	ret;

}


// ===== COMPILED SASS (sm_100) =====

	.target	sm_100

	.elftype	@"ET_EXEC"


//--------------------- .note.nv.tkinfo           --------------------------
	.section	.note.nv.tkinfo,"",@"SHT_NOTE"
	.sectionflags	@"SHF_NOTE_NV_TKINFO"
	.tkinfo
        /*0018*/ 	.word	0x00000002
        /*0030*/ 	.string	""
        /*0030*/ 	.string	"ptxas"
        /*0030*/ 	.string	"Cuda compilation tools, release 13.0, V13.0.88"
        /*0030*/ 	.string	"Build cuda_13.0.r13.0/compiler.36424714_0"
        /*0030*/ 	.string	"-arch sm_100 -m 64 "



//--------------------- .note.nv.cuinfo           --------------------------
	.section	.note.nv.cuinfo,"",@"SHT_NOTE"
	.sectionflags	@"SHF_NOTE_NV_CUINFO"
        /*0018*/ 	.short	0x0002
        /*001a*/ 	.short	0x0064
        /*001c*/ 	.short	0x0082
	.zero		2


//--------------------- .nv.info                  --------------------------
	.section	.nv.info,"",@"SHT_CUDA_INFO"
	.align	4


	//----- nvinfo : EIATTR_REGCOUNT
	.align		4
        /*0000*/ 	.byte	0x04, 0x2f
        /*0002*/ 	.short	(.L_1 - .L_0)
	.align		4
.L_0:
        /*0004*/ 	.word	index@(_Z14Belloch_sum_upPdii)
        /*0008*/ 	.word	0x0000000b


	//----- nvinfo : EIATTR_FRAME_SIZE
	.align		4
.L_1:
        /*000c*/ 	.byte	0x04, 0x11
        /*000e*/ 	.short	(.L_3 - .L_2)
	.align		4
.L_2:
        /*0010*/ 	.word	index@(_Z14Belloch_sum_upPdii)
        /*0014*/ 	.word	0x00000000


	//----- nvinfo : EIATTR_REGCOUNT
	.align		4
.L_3:
        /*0018*/ 	.byte	0x04, 0x2f
        /*001a*/ 	.short	(.L_5 - .L_4)
	.align		4
.L_4:
        /*001c*/ 	.word	index@(_Z16Belloch_sum_downPdiii)
        /*0020*/ 	.word	0x0000000c


	//----- nvinfo : EIATTR_FRAME_SIZE
	.align		4
.L_5:
        /*0024*/ 	.byte	0x04, 0x11
        /*0026*/ 	.short	(.L_7 - .L_6)
	.align		4
.L_6:
        /*0028*/ 	.word	index@(_Z16Belloch_sum_downPdiii)
        /*002c*/ 	.word	0x00000000


	//----- nvinfo : EIATTR_REGCOUNT
	.align		4
.L_7:
        /*0030*/ 	.byte	0x04, 0x2f
        /*0032*/ 	.short	(.L_9 - .L_8)
	.align		4
.L_8:
        /*0034*/ 	.word	index@(_Z10Hillis_sumPdS_ii)
        /*0038*/ 	.word	0x0000000e


	//----- nvinfo : EIATTR_FRAME_SIZE
	.align		4
.L_9:
        /*003c*/ 	.byte	0x04, 0x11
        /*003e*/ 	.short	(.L_11 - .L_10)
	.align		4
.L_10:
        /*0040*/ 	.word	index@(_Z10Hillis_sumPdS_ii)
        /*0044*/ 	.word	0x00000000


	//----- nvinfo : EIATTR_REGCOUNT
	.align		4
.L_11:
        /*0048*/ 	.byte	0x04, 0x2f
        /*004a*/ 	.short	(.L_13 - .L_12)
	.align		4
.L_12:
        /*004c*/ 	.word	index@(_Z12shift_offsetPddi)
        /*0050*/ 	.word	0x0000000a


	//----- nvinfo : EIATTR_FRAME_SIZE
	.align		4
.L_13:
        /*0054*/ 	.byte	0x04, 0x11
        /*0056*/ 	.short	(.L_15 - .L_14)
	.align		4
.L_14:
        /*0058*/ 	.word	index@(_Z12shift_offsetPddi)
        /*005c*/ 	.word	0x00000000


	//----- nvinfo : EIATTR_MIN_STACK_SIZE
	.align		4
.L_15:
        /*0060*/ 	.byte	0x04, 0x12
        /*0062*/ 	.short	(.L_17 - .L_16)
	.align		4
.L_16:
        /*0064*/ 	.word	index@(_Z12shift_offsetPddi)
        /*0068*/ 	.word	0x00000000


	//----- nvinfo : EIATTR_MIN_STACK_SIZE
	.align		4
.L_17:
        /*006c*/ 	.byte	0x04, 0x12
        /*006e*/ 	.short	(.L_19 - .L_18)
	.align		4
.L_18:
        /*0070*/ 	.word	index@(_Z10Hillis_sumPdS_ii)
        /*0074*/ 	.word	0x00000000


	//----- nvinfo : EIATTR_MIN_STACK_SIZE
	.align		4
.L_19:
        /*0078*/ 	.byte	0x04, 0x12
        /*007a*/ 	.short	(.L_21 - .L_20)
	.align		4
.L_20:
        /*007c*/ 	.word	index@(_Z16Belloch_sum_downPdiii)
        /*0080*/ 	.word	0x00000000


	//----- nvinfo : EIATTR_MIN_STACK_SIZE
	.align		4
.L_21:
        /*0084*/ 	.byte	0x04, 0x12
        /*0086*/ 	.short	(.L_23 - .L_22)
	.align		4
.L_22:
        /*0088*/ 	.word	index@(_Z14Belloch_sum_upPdii)
        /*008c*/ 	.word	0x00000000
.L_23:


//--------------------- .nv.compat                --------------------------
	.section	.nv.compat,"",@"SHT_CUDA_COMPAT_INFO"
	.align	4
        /*0000*/ 	.byte	0x02, 0x09, 0x00, 0x00, 0x02, 0x02, 0x01, 0x00, 0x02, 0x05, 0x05, 0x00, 0x03, 0x07, 0x01, 0x01
        /*0010*/ 	.byte	0x02, 0x03, 0x00, 0x00, 0x02, 0x06, 0x01, 0x00, 0x04, 0x0b, 0x08, 0x00, 0x01, 0x00, 0x00, 0x00
        /*0020*/ 	.byte	0x00, 0x00, 0x00, 0x00


//--------------------- .nv.info._Z12shift_offsetPddi --------------------------
	.section	.nv.info._Z12shift_offsetPddi,"",@"SHT_CUDA_INFO"
	.sectionflags	@""
	.align	4


	//----- nvinfo : EIATTR_CUDA_API_VERSION
	.align		4
        /*0000*/ 	.byte	0x04, 0x37
        /*0002*/ 	.short	(.L_25 - .L_24)
.L_24:
        /*0004*/ 	.word	0x00000082


	//----- nvinfo : EIATTR_KPARAM_INFO
	.align		4
.L_25:
        /*0008*/ 	.byte	0x04, 0x17
        /*000a*/ 	.short	(.L_27 - .L_26)
.L_26:
        /*000c*/ 	.word	0x00000000
        /*0010*/ 	.short	0x0002
        /*0012*/ 	.short	0x0010
        /*0014*/ 	.byte	0x00, 0xf0, 0x11, 0x00


	//----- nvinfo : EIATTR_KPARAM_INFO
	.align		4
.L_27:
        /*0018*/ 	.byte	0x04, 0x17
        /*001a*/ 	.short	(.L_29 - .L_28)
.L_28:
        /*001c*/ 	.word	0x00000000
        /*0020*/ 	.short	0x0001
        /*0022*/ 	.short	0x0008
        /*0024*/ 	.byte	0x00, 0xf0, 0x21, 0x00


	//----- nvinfo : EIATTR_KPARAM_INFO
	.align		4
.L_29:
        /*0028*/ 	.byte	0x04, 0x17
        /*002a*/ 	.short	(.L_31 - .L_30)
.L_30:
        /*002c*/ 	.word	0x00000000
        /*0030*/ 	.short	0x0000
        /*0032*/ 	.short	0x0000
        /*0034*/ 	.byte	0x00, 0xf5, 0x21, 0x00


	//----- nvinfo : EIATTR_SPARSE_MMA_MASK
	.align		4
.L_31:
        /*0038*/ 	.byte	0x03, 0x50
        /*003a*/ 	.short	0x0000


	//----- nvinfo : EIATTR_MAXREG_COUNT
	.align		4
        /*003c*/ 	.byte	0x03, 0x1b
        /*003e*/ 	.short	0x00ff


	//----- nvinfo : EIATTR_MERCURY_ISA_VERSION
	.align		4
        /*0040*/ 	.byte	0x03, 0x5f
        /*0042*/ 	.short	0x0101


	//----- nvinfo : EIATTR_VRC_CTA_INIT_COUNT
	.align		4
        /*0044*/ 	.byte	0x02, 0x4a
	.zero		1
	.zero		1


	//----- nvinfo : EIATTR_EXIT_INSTR_OFFSETS
	.align		4
        /*0048*/ 	.byte	0x04, 0x1c
        /*004a*/ 	.short	(.L_33 - .L_32)


	//   ....[0]....
.L_32:
        /*004c*/ 	.word	0x00000070


	//   ....[1]....
        /*0050*/ 	.word	0x000000f0


	//----- nvinfo : EIATTR_CBANK_PARAM_SIZE
	.align		4
.L_33:
        /*0054*/ 	.byte	0x03, 0x19
        /*0056*/ 	.short	0x0014


	//----- nvinfo : EIATTR_PARAM_CBANK
	.align		4
        /*0058*/ 	.byte	0x04, 0x0a
        /*005a*/ 	.short	(.L_35 - .L_34)
	.align		4
.L_34:
        /*005c*/ 	.word	index@(.nv.constant0._Z12shift_offsetPddi)
        /*0060*/ 	.short	0x0380
        /*0062*/ 	.short	0x0014


	//----- nvinfo : EIATTR_SW_WAR
	.align		4
.L_35:
        /*0064*/ 	.byte	0x04, 0x36
        /*0066*/ 	.short	(.L_37 - .L_36)
.L_36:
        /*0068*/ 	.word	0x00000008
.L_37:


//--------------------- .nv.info._Z10Hillis_sumPdS_ii --------------------------
	.section	.nv.info._Z10Hillis_sumPdS_ii,"",@"SHT_CUDA_INFO"
	.sectionflags	@""
	.align	4


	//----- nvinfo : EIATTR_CUDA_API_VERSION
	.align		4
        /*0000*/ 	.byte	0x04, 0x37
        /*0002*/ 	.short	(.L_39 - .L_38)
.L_38:
        /*0004*/ 	.word	0x00000082


	//----- nvinfo : EIATTR_KPARAM_INFO
	.align		4
.L_39:
        /*0008*/ 	.byte	0x04, 0x17
        /*000a*/ 	.short	(.L_41 - .L_40)
.L_40:
        /*000c*/ 	.word	0x00000000
        /*0010*/ 	.short	0x0003
        /*0012*/ 	.short	0x0014
        /*0014*/ 	.byte	0x00, 0xf0, 0x11, 0x00


	//----- nvinfo : EIATTR_KPARAM_INFO
	.align		4
.L_41:
        /*0018*/ 	.byte	0x04, 0x17
        /*001a*/ 	.short	(.L_43 - .L_42)
.L_42:
        /*001c*/ 	.word	0x00000000
        /*0020*/ 	.short	0x0002
        /*0022*/ 	.short	0x0010
        /*0024*/ 	.byte	0x00, 0xf0, 0x11, 0x00


	//----- nvinfo : EIATTR_KPARAM_INFO
	.align		4
.L_43:
        /*0028*/ 	.byte	0x04, 0x17
        /*002a*/ 	.short	(.L_45 - .L_44)
.L_44:
        /*002c*/ 	.word	0x00000000
        /*0030*/ 	.short	0x0001
        /*0032*/ 	.short	0x0008
        /*0034*/ 	.byte	0x00, 0xf5, 0x21, 0x00


	//----- nvinfo : EIATTR_KPARAM_INFO
	.align		4
.L_45:
        /*0038*/ 	.byte	0x04, 0x17
        /*003a*/ 	.short	(.L_47 - .L_46)
.L_46:
        /*003c*/ 	.word	0x00000000
        /*0040*/ 	.short	0x0000
        /*0042*/ 	.short	0x0000
        /*0044*/ 	.byte	0x00, 0xf5, 0x21, 0x00


	//----- nvinfo : EIATTR_SPARSE_MMA_MASK
	.align		4
.L_47:
        /*0048*/ 	.byte	0x03, 0x50
        /*004a*/ 	.short	0x0000


	//----- nvinfo : EIATTR_MAXREG_COUNT
	.align		4
        /*004c*/ 	.byte	0x03, 0x1b
        /*004e*/ 	.short	0x00ff


	//----- nvinfo : EIATTR_MERCURY_ISA_VERSION
	.align		4
        /*0050*/ 	.byte	0x03, 0x5f
        /*0052*/ 	.short	0x0101


	//----- nvinfo : EIATTR_VRC_CTA_INIT_COUNT
	.align		4
        /*0054*/ 	.byte	0x02, 0x4a
	.zero		1
	.zero		1


	//----- nvinfo : EIATTR_EXIT_INSTR_OFFSETS
	.align		4
        /*0058*/ 	.byte	0x04, 0x1c
        /*005a*/ 	.short	(.L_49 - .L_48)


	//   ....[0]....
.L_48:
        /*005c*/ 	.word	0x00000070


	//   ....[1]....
        /*0060*/ 	.word	0x00000160


	//   ....[2]....
        /*0064*/ 	.word	0x000001d0


	//----- nvinfo : EIATTR_CRS_STACK_SIZE
	.align		4
.L_49:
        /*0068*/ 	.byte	0x04, 0x1e
        /*006a*/ 	.short	(.L_51 - .L_50)
.L_50:
        /*006c*/ 	.word	0x00000000


	//----- nvinfo : EIATTR_CBANK_PARAM_SIZE
	.align		4
.L_51:
        /*0070*/ 	.byte	0x03, 0x19
        /*0072*/ 	.short	0x0018


	//----- nvinfo : EIATTR_PARAM_CBANK
	.align		4
        /*0074*/ 	.byte	0x04, 0x0a
        /*0076*/ 	.short	(.L_53 - .L_52)
	.align		4
.L_52:
        /*0078*/ 	.word	index@(.nv.constant0._Z10Hillis_sumPdS_ii)
        /*007c*/ 	.short	0x0380
        /*007e*/ 	.short	0x0018


	//----- nvinfo : EIATTR_SW_WAR
	.align		4
.L_53:
        /*0080*/ 	.byte	0x04, 0x36
        /*0082*/ 	.short	(.L_55 - .L_54)
.L_54:
        /*0084*/ 	.word	0x00000008
.L_55:


//--------------------- .nv.info._Z16Belloch_sum_downPdiii --------------------------
	.section	.nv.info._Z16Belloch_sum_downPdiii,"",@"SHT_CUDA_INFO"
	.sectionflags	@""
	.align	4


	//----- nvinfo : EIATTR_CUDA_API_VERSION
	.align		4
        /*0000*/ 	.byte	0x04, 0x37
        /*0002*/ 	.short	(.L_57 - .L_56)
.L_56:
        /*0004*/ 	.word	0x00000082


	//----- nvinfo : EIATTR_KPARAM_INFO
	.align		4
.L_57:
        /*0008*/ 	.byte	0x04, 0x17
        /*000a*/ 	.short	(.L_59 - .L_58)
.L_58:
        /*000c*/ 	.word	0x00000000
        /*0010*/ 	.short	0x0003
        /*0012*/ 	.short	0x0010
        /*0014*/ 	.byte	0x00, 0xf0, 0x11, 0x00


	//----- nvinfo : EIATTR_KPARAM_INFO
	.align		4
.L_59:
        /*0018*/ 	.byte	0x04, 0x17
        /*001a*/ 	.short	(.L_61 - .L_60)
.L_60:
        /*001c*/ 	.word	0x00000000
        /*0020*/ 	.short	0x0002
        /*0022*/ 	.short	0x000c
        /*0024*/ 	.byte	0x00, 0xf0, 0x11, 0x00


	//----- nvinfo : EIATTR_KPARAM_INFO
	.align		4
.L_61:
        /*0028*/ 	.byte	0x04, 0x17
        /*002a*/ 	.short	(.L_63 - .L_62)
.L_62:
        /*002c*/ 	.word	0x00000000
        /*0030*/ 	.short	0x0001
        /*0032*/ 	.short	0x0008
        /*0034*/ 	.byte	0x00, 0xf0, 0x11, 0x00


	//----- nvinfo : EIATTR_KPARAM_INFO
	.align		4
.L_63:
        /*0038*/ 	.byte	0x04, 0x17
        /*003a*/ 	.short	(.L_65 - .L_64)
.L_64:
        /*003c*/ 	.word	0x00000000
        /*0040*/ 	.short	0x0000
        /*0042*/ 	.short	0x0000
        /*0044*/ 	.byte	0x00, 0xf5, 0x21, 0x00


	//----- nvinfo : EIATTR_SPARSE_MMA_MASK
	.align		4
.L_65:
        /*0048*/ 	.byte	0x03, 0x50
        /*004a*/ 	.short	0x0000


	//----- nvinfo : EIATTR_MAXREG_COUNT
	.align		4
        /*004c*/ 	.byte	0x03, 0x1b
        /*004e*/ 	.short	0x00ff


	//----- nvinfo : EIATTR_MERCURY_ISA_VERSION
	.align		4
        /*0050*/ 	.byte	0x03, 0x5f
        /*0052*/ 	.short	0x0101


	//----- nvinfo : EIATTR_VRC_CTA_INIT_COUNT
	.align		4
        /*0054*/ 	.byte	0x02, 0x4a
	.zero		1
	.zero		1


	//----- nvinfo : EIATTR_EXIT_INSTR_OFFSETS
	.align		4
        /*0058*/ 	.byte	0x04, 0x1c
        /*005a*/ 	.short	(.L_67 - .L_66)


	//   ....[0]....
.L_66:
        /*005c*/ 	.word	0x00000070


	//   ....[1]....
        /*0060*/ 	.word	0x00000260


	//   ....[2]....
        /*0064*/ 	.word	0x00000320


	//----- nvinfo : EIATTR_CBANK_PARAM_SIZE
	.align		4
.L_67:
        /*0068*/ 	.byte	0x03, 0x19
        /*006a*/ 	.short	0x0014


	//----- nvinfo : EIATTR_PARAM_CBANK
	.align		4
        /*006c*/ 	.byte	0x04, 0x0a
        /*006e*/ 	.short	(.L_69 - .L_68)
	.align		4
.L_68:
        /*0070*/ 	.word	index@(.nv.constant0._Z16Belloch_sum_downPdiii)
        /*0074*/ 	.short	0x0380
        /*0076*/ 	.short	0x0014


	//----- nvinfo : EIATTR_SW_WAR
	.align		4
.L_69:
        /*0078*/ 	.byte	0x04, 0x36
        /*007a*/ 	.short	(.L_71 - .L_70)
.L_70:
        /*007c*/ 	.word	0x00000008
.L_71:


//--------------------- .nv.info._Z14Belloch_sum_upPdii --------------------------
	.section	.nv.info._Z14Belloch_sum_upPdii,"",@"SHT_CUDA_INFO"
	.sectionflags	@""
	.align	4


	//----- nvinfo : EIATTR_CUDA_API_VERSION
	.align		4
        /*0000*/ 	.byte	0x04, 0x37
        /*0002*/ 	.short	(.L_73 - .L_72)
.L_72:
        /*0004*/ 	.word	0x00000082


	//----- nvinfo : EIATTR_KPARAM_INFO
	.align		4
.L_73:
        /*0008*/ 	.byte	0x04, 0x17
        /*000a*/ 	.short	(.L_75 - .L_74)
.L_74:
        /*000c*/ 	.word	0x00000000
        /*0010*/ 	.short	0x0002
        /*0012*/ 	.short	0x000c
        /*0014*/ 	.byte	0x00, 0xf0, 0x11, 0x00


	//----- nvinfo : EIATTR_KPARAM_INFO
	.align		4
.L_75:
        /*0018*/ 	.byte	0x04, 0x17
        /*001a*/ 	.short	(.L_77 - .L_76)
.L_76:
        /*001c*/ 	.word	0x00000000
        /*0020*/ 	.short	0x0001
        /*0022*/ 	.short	0x0008
        /*0024*/ 	.byte	0x00, 0xf0, 0x11, 0x00


	//----- nvinfo : EIATTR_KPARAM_INFO
	.align		4
.L_77:
        /*0028*/ 	.byte	0x04, 0x17
        /*002a*/ 	.short	(.L_79 - .L_78)
.L_78:
        /*002c*/ 	.word	0x00000000
        /*0030*/ 	.short	0x0000
        /*0032*/ 	.short	0x0000
        /*0034*/ 	.byte	0x00, 0xf5, 0x21, 0x00


	//----- nvinfo : EIATTR_SPARSE_MMA_MASK
	.align		4
.L_79:
        /*0038*/ 	.byte	0x03, 0x50
        /*003a*/ 	.short	0x0000


	//----- nvinfo : EIATTR_MAXREG_COUNT
	.align		4
        /*003c*/ 	.byte	0x03, 0x1b
        /*003e*/ 	.short	0x00ff


	//----- nvinfo : EIATTR_MERCURY_ISA_VERSION
	.align		4
        /*0040*/ 	.byte	0x03, 0x5f
        /*0042*/ 	.short	0x0101


	//----- nvinfo : EIATTR_VRC_CTA_INIT_COUNT
	.align		4
        /*0044*/ 	.byte	0x02, 0x4a
	.zero		1
	.zero		1


	//----- nvinfo : EIATTR_EXIT_INSTR_OFFSETS
	.align		4
        /*0048*/ 	.byte	0x04, 0x1c
        /*004a*/ 	.short	(.L_81 - .L_80)


	//   ....[0]....
.L_80:
        /*004c*/ 	.word	0x00000090


	//   ....[1]....
        /*0050*/ 	.word	0x00000260


	//   ....[2]....
        /*0054*/ 	.word	0x00000310


	//----- nvinfo : EIATTR_CBANK_PARAM_SIZE
	.align		4
.L_81:
        /*0058*/ 	.byte	0x03, 0x19
        /*005a*/ 	.short	0x0010


	//----- nvinfo : EIATTR_PARAM_CBANK
	.align		4
        /*005c*/ 	.byte	0x04, 0x0a
        /*005e*/ 	.short	(.L_83 - .L_82)
	.align		4
.L_82:
        /*0060*/ 	.word	index@(.nv.constant0._Z14Belloch_sum_upPdii)
        /*0064*/ 	.short	0x0380
        /*0066*/ 	.short	0x0010


	//----- nvinfo : EIATTR_SW_WAR
	.align		4
.L_83:
        /*0068*/ 	.byte	0x04, 0x36
        /*006a*/ 	.short	(.L_85 - .L_84)
.L_84:
        /*006c*/ 	.word	0x00000008
.L_85:


//--------------------- .nv.callgraph             --------------------------
	.section	.nv.callgraph,"",@"SHT_CUDA_CALLGRAPH"
	.align	4
	.sectionentsize	8
	.align		4
        /*0000*/ 	.word	0x00000000
	.align		4
        /*0004*/ 	.word	0xffffffff
	.align		4
        /*0008*/ 	.word	0x00000000
	.align		4
        /*000c*/ 	.word	0xfffffffe
	.align		4
        /*0010*/ 	.word	0x00000000
	.align		4
        /*0014*/ 	.word	0xfffffffd
	.align		4
        /*0018*/ 	.word	0x00000000
	.align		4
        /*001c*/ 	.word	0xfffffffc


//--------------------- .text._Z12shift_offsetPddi --------------------------
	.section	.text._Z12shift_offsetPddi,"ax",@progbits
	.align	128
        .global         _Z12shift_offsetPddi
        .type           _Z12shift_offsetPddi,@function
        .size           _Z12shift_offsetPddi,(.L_x_5 - _Z12shift_offsetPddi)
        .other          _Z12shift_offsetPddi,@"STO_CUDA_ENTRY STV_DEFAULT"
_Z12shift_offsetPddi:
.text._Z12shift_offsetPddi:
[----:B------:R-:W-:Y:S01]  /*0000*/  LDC R1, c[0x0][0x37c] ;  /* 0x0000df00ff017b82 */ /* 0x000fe20000000800 */
[----:B------:R-:W0:Y:S07]  /*0010*/  S2R R5, SR_TID.X ;  /* 0x0000000000057919 */ /* 0x000e2e0000002100 */
[----:B------:R-:W0:Y:S01]  /*0020*/  S2UR UR4, SR_CTAID.X ;  /* 0x00000000000479c3 */ /* 0x000e220000002500 */
[----:B------:R-:W1:Y:S07]  /*0030*/  LDCU UR5, c[0x0][0x390] ;  /* 0x00007200ff0577ac */ /* 0x000e6e0008000800 */
[----:B------:R-:W0:Y:S02]  /*0040*/  LDC R0, c[0x0][0x360] ;  /* 0x0000d800ff007b82 */ /* 0x000e240000000800 */
[----:B0-----:R-:W-:-:S05]  /*0050*/  IMAD R5, R0, UR4, R5 ;  /* 0x0000000400057c24 */ /* 0x001fca000f8e0205 */
[----:B-1----:R-:W-:-:S13]  /*0060*/  ISETP.GE.AND P0, PT, R5, UR5, PT ;  /* 0x0000000505007c0c */ /* 0x002fda000bf06270 */
[----:B------:R-:W-:Y:S05]  /*0070*/  @P0 EXIT ;  /* 0x000000000000094d */ /* 0x000fea0003800000 */
[----:B------:R-:W0:Y:S01]  /*0080*/  LDC.64 R2, c[0x0][0x380] ;  /* 0x0000e000ff027b82 */ /* 0x000e220000000a00 */
[----:B------:R-:W1:Y:S07]  /*0090*/  LDCU.64 UR4, c[0x0][0x358] ;  /* 0x00006b00ff0477ac */ /* 0x000e6e0008000a00 */
[----:B------:R-:W2:Y:S01]  /*00a0*/  LDC.64 R6, c[0x0][0x388] ;  /* 0x0000e200ff067b82 */ /* 0x000ea20000000a00 */
[----:B0-----:R-:W-:-:S05]  /*00b0*/  IMAD.WIDE R2, R5, 0x8, R2 ;  /* 0x0000000805027825 */ /* 0x001fca00078e0202 */
[----:B-1----:R-:W2:Y:S02]  /*00c0*/  LDG.E.64 R4, desc[UR4][R2.64] ;  /* 0x0000000402047981 */ /* 0x002ea4000c1e1b00 */
[----:B--2---:R-:W-:-:S07]  /*00d0*/  DADD R4, R4, R6 ;  /* 0x0000000004047229 */ /* 0x004fce0000000006 */
[----:B------:R-:W-:Y:S01]  /*00e0*/  STG.E.64 desc[UR4][R2.64], R4 ;  /* 0x0000000402007986 */ /* 0x000fe2000c101b04 */
[----:B------:R-:W-:Y:S05]  /*00f0*/  EXIT ;  /* 0x000000000000794d */ /* 0x000fea0003800000 */
.L_x_0:
[----:B------:R-:W-:-:S00]  /*0100*/  BRA `(.L_x_0) ;  /* 0xfffffffc00fc7947 */ /* 0x000fc0000383ffff */
[----:B------:R-:W-:-:S00]  /*0110*/  NOP ;  /* 0x0000000000007918 */ /* 0x000fc00000000000 */
        /* <DEDUP_REMOVED lines=14> */
.L_x_5:


//--------------------- .text._Z10Hillis_sumPdS_ii --------------------------
	.section	.text._Z10Hillis_sumPdS_ii,"ax",@progbits
	.align	128
        .global         _Z10Hillis_sumPdS_ii
        .type           _Z10Hillis_sumPdS_ii,@function
        .size           _Z10Hillis_sumPdS_ii,(.L_x_6 - _Z10Hillis_sumPdS_ii)
        .other          _Z10Hillis_sumPdS_ii,@"STO_CUDA_ENTRY STV_DEFAULT"
_Z10Hillis_sumPdS_ii:
.text._Z10Hillis_sumPdS_ii:
        /* <DEDUP_REMOVED lines=8> */
[----:B------:R-:W0:Y:S01]  /*0080*/  LDCU UR6, c[0x0][0x390] ;  /* 0x00007200ff0677ac */ /* 0x000e220008000800 */
[----:B------:R-:W1:Y:S01]  /*0090*/  LDCU.64 UR4, c[0x0][0x358] ;  /* 0x00006b00ff0477ac */ /* 0x000e620008000a00 */
[----:B0-----:R-:W-:-:S13]  /*00a0*/  ISETP.GE.AND P0, PT, R11, UR6, PT ;  /* 0x000000060b007c0c */ /* 0x001fda000bf06270 */
[----:B-1----:R-:W-:Y:S05]  /*00b0*/  @!P0 BRA `(.L_x_1) ;  /* 0x00000000002c8947 */ /* 0x002fea0003800000 */
[----:B------:R-:W0:Y:S01]  /*00c0*/  LDC.64 R4, c[0x0][0x380] ;  /* 0x0000e000ff047b82 */ /* 0x000e220000000a00 */
[----:B------:R-:W-:-:S07]  /*00d0*/  IADD3 R7, PT, PT, R11, -UR6, RZ ;  /* 0x800000060b077c10 */ /* 0x000fce000fffe0ff */
[----:B------:R-:W1:Y:S01]  /*00e0*/  LDC.64 R8, c[0x0][0x388] ;  /* 0x0000e200ff087b82 */ /* 0x000e620000000a00 */
[----:B0-----:R-:W-:-:S04]  /*00f0*/  IMAD.WIDE R2, R11, 0x8, R4 ;  /* 0x000000080b027825 */ /* 0x001fc800078e0204 */
[----:B------:R-:W-:Y:S02]  /*0100*/  IMAD.WIDE R4, R7, 0x8, R4 ;  /* 0x0000000807047825 */ /* 0x000fe400078e0204 */
[----:B------:R-:W2:Y:S04]  /*0110*/  LDG.E.64 R2, desc[UR4][R2.64] ;  /* 0x0000000402027981 */ /* 0x000ea8000c1e1b00 */
[----:B------:R-:W2:Y:S01]  /*0120*/  LDG.E.64 R4, desc[UR4][R4.64] ;  /* 0x0000000404047981 */ /* 0x000ea2000c1e1b00 */
[----:B-1----:R-:W-:Y:S01]  /*0130*/  IMAD.WIDE R8, R11, 0x8, R8 ;  /* 0x000000080b087825 */ /* 0x002fe200078e0208 */
[----:B--2---:R-:W-:-:S07]  /*0140*/  DADD R6, R2, R4 ;  /* 0x0000000002067229 */ /* 0x004fce0000000004 */
[----:B------:R-:W-:Y:S01]  /*0150*/  STG.E.64 desc[UR4][R8.64], R6 ;  /* 0x0000000608007986 */ /* 0x000fe2000c101b04 */
[----:B------:R-:W-:Y:S05]  /*0160*/  EXIT ;  /* 0x000000000000794d */ /* 0x000fea0003800000 */
.L_x_1:
[----:B------:R-:W0:Y:S08]  /*0170*/  LDC.64 R2, c[0x0][0x380] ;  /* 0x0000e000ff027b82 */ /* 0x000e300000000a00 */
[----:B------:R-:W1:Y:S01]  /*0180*/  LDC.64 R4, c[0x0][0x388] ;  /* 0x0000e200ff047b82 */ /* 0x000e620000000a00 */
[----:B0-----:R-:W-:-:S06]  /*0190*/  IMAD.WIDE R2, R11, 0x8, R2 ;  /* 0x000000080b027825 */ /* 0x001fcc00078e0202 */
[----:B------:R-:W2:Y:S01]  /*01a0*/  LDG.E.64 R2, desc[UR4][R2.64] ;  /* 0x0000000402027981 */ /* 0x000ea2000c1e1b00 */
[----:B-1----:R-:W-:-:S05]  /*01b0*/  IMAD.WIDE R4, R11, 0x8, R4 ;  /* 0x000000080b047825 */ /* 0x002fca00078e0204 */
[----:B--2---:R-:W-:Y:S01]  /*01c0*/  STG.E.64 desc[UR4][R4.64], R2 ;  /* 0x0000000204007986 */ /* 0x004fe2000c101b04 */
[----:B------:R-:W-:Y:S05]  /*01d0*/  EXIT ;  /* 0x000000000000794d */ /* 0x000fea0003800000 */
.L_x_2:
        /* <DEDUP_REMOVED lines=10> */
.L_x_6:


//--------------------- .text._Z16Belloch_sum_downPdiii --------------------------
	.section	.text._Z16Belloch_sum_downPdiii,"ax",@progbits
	.align	128
        .global         _Z16Belloch_sum_downPdiii
        .type           _Z16Belloch_sum_downPdiii,@function
        .size           _Z16Belloch_sum_downPdiii,(.L_x_7 - _Z16Belloch_sum_downPdiii)
        .other          _Z16Belloch_sum_downPdiii,@"STO_CUDA_ENTRY STV_DEFAULT"
_Z16Belloch_sum_downPdiii:
.text._Z16Belloch_sum_downPdiii:
        /* <DEDUP_REMOVED lines=9> */
[----:B------:R-:W-:Y:S01]  /*0090*/  IMAD.MOV.U32 R0, RZ, RZ, 0x1 ;  /* 0x00000001ff007424 */ /* 0x000fe200078e00ff */
[----:B------:R-:W-:Y:S02]  /*00a0*/  IABS R8, R5 ;  /* 0x0000000500087213 */ /* 0x000fe40000000000 */
[----:B------:R-:W-:Y:S02]  /*00b0*/  ISETP.GE.AND P2, PT, R5, RZ, PT ;  /* 0x000000ff0500720c */ /* 0x000fe40003f46270 */
[----:B0-----:R-:W-:-:S04]  /*00c0*/  SHF.L.U32 R0, R0, UR4, RZ ;  /* 0x0000000400007c19 */ /* 0x001fc800080006ff */
[-C--:B------:R-:W-:Y:S02]  /*00d0*/  IABS R6, R0.reuse ;  /* 0x0000000000067213 */ /* 0x080fe40000000000 */
[----:B------:R-:W-:Y:S02]  /*00e0*/  IABS R9, R0 ;  /* 0x0000000000097213 */ /* 0x000fe40000000000 */
[----:B------:R-:W0:Y:S08]  /*00f0*/  I2F.RP R4, R6 ;  /* 0x0000000600047306 */ /* 0x000e300000209400 */
[----:B0-----:R-:W0:Y:S02]  /*0100*/  MUFU.RCP R4, R4 ;  /* 0x0000000400047308 */ /* 0x001e240000001000 */
[----:B0-----:R-:W-:-:S02]  /*0110*/  VIADD R2, R4, 0xffffffe ;  /* 0x0ffffffe04027836 */ /* 0x001fc40000000000 */
[----:B------:R-:W-:-:S04]  /*0120*/  IMAD.MOV R4, RZ, RZ, -R9 ;  /* 0x000000ffff047224 */ /* 0x000fc800078e0a09 */
[----:B------:R0:W1:Y:S02]  /*0130*/  F2I.FTZ.U32.TRUNC.NTZ R3, R2 ;  /* 0x0000000200037305 */ /* 0x000064000021f000 */
[----:B0-----:R-:W-:Y:S02]  /*0140*/  IMAD.MOV.U32 R2, RZ, RZ, RZ ;  /* 0x000000ffff027224 */ /* 0x001fe400078e00ff */
[----:B-1----:R-:W-:-:S04]  /*0150*/  IMAD.MOV R7, RZ, RZ, -R3 ;  /* 0x000000ffff077224 */ /* 0x002fc800078e0a03 */
[----:B------:R-:W-:-:S04]  /*0160*/  IMAD R7, R7, R6, RZ ;  /* 0x0000000607077224 */ /* 0x000fc800078e02ff */
[----:B------:R-:W-:Y:S01]  /*0170*/  IMAD.HI.U32 R3, R3, R7, R2 ;  /* 0x0000000703037227 */ /* 0x000fe200078e0002 */
[----:B------:R-:W-:-:S05]  /*0180*/  IADD3 R2, PT, PT, R0, -0x1, RZ ;  /* 0xffffffff00027810 */ /* 0x000fca0007ffe0ff */
[----:B------:R-:W-:-:S04]  /*0190*/  IMAD.HI.U32 R3, R3, R8, RZ ;  /* 0x0000000803037227 */ /* 0x000fc800078e00ff */
[----:B------:R-:W-:Y:S01]  /*01a0*/  IMAD R3, R3, R4, R8 ;  /* 0x0000000403037224 */ /* 0x000fe200078e0208 */
[----:B------:R-:W-:-:S04]  /*01b0*/  LEA.HI R4, R0, R0, RZ, 0x1 ;  /* 0x0000000000047211 */ /* 0x000fc800078f08ff */
[----:B------:R-:W-:Y:S02]  /*01c0*/  ISETP.GT.U32.AND P0, PT, R6, R3, PT ;  /* 0x000000030600720c */ /* 0x000fe40003f04070 */
[----:B------:R-:W-:-:S11]  /*01d0*/  SHF.R.S32.HI R4, RZ, 0x1, R4 ;  /* 0x00000001ff047819 */ /* 0x000fd60000011404 */
[----:B------:R-:W-:Y:S02]  /*01e0*/  @!P0 IADD3 R3, PT, PT, R3, -R6, RZ ;  /* 0x8000000603038210 */ /* 0x000fe40007ffe0ff */
[----:B------:R-:W-:Y:S02]  /*01f0*/  ISETP.NE.AND P0, PT, R0, RZ, PT ;  /* 0x000000ff0000720c */ /* 0x000fe40003f05270 */
[----:B------:R-:W-:-:S13]  /*0200*/  ISETP.GT.U32.AND P1, PT, R6, R3, PT ;  /* 0x000000030600720c */ /* 0x000fda0003f24070 */
[----:B------:R-:W-:-:S04]  /*0210*/  @!P1 IMAD.IADD R3, R3, 0x1, -R6 ;  /* 0x0000000103039824 */ /* 0x000fc800078e0a06 */
[----:B------:R-:W-:Y:S01]  /*0220*/  @!P2 IMAD.MOV R3, RZ, RZ, -R3 ;  /* 0x000000ffff03a224 */ /* 0x000fe200078e0a03 */
[----:B------:R-:W-:-:S04]  /*0230*/  @!P0 LOP3.LUT R3, RZ, R0, RZ, 0x33, !PT ;  /* 0x00000000ff038212 */ /* 0x000fc800078e33ff */
[----:B------:R-:W-:-:S04]  /*0240*/  ISETP.NE.AND P0, PT, R3, R2, PT ;  /* 0x000000020300720c */ /* 0x000fc80003f05270 */
[----:B------:R-:W-:-:S13]  /*0250*/  ISETP.LT.OR P0, PT, R5, R4, P0 ;  /* 0x000000040500720c */ /* 0x000fda0000701670 */
[----:B------:R-:W-:Y:S05]  /*0260*/  @P0 EXIT ;  /* 0x000000000000094d */ /* 0x000fea0003800000 */
[----:B------:R-:W0:Y:S01]  /*0270*/  LDC.64 R6, c[0x0][0x380] ;  /* 0x0000e000ff067b82 */ /* 0x000e220000000a00 */
[----:B------:R-:W1:Y:S01]  /*0280*/  LDCU.64 UR4, c[0x0][0x358] ;  /* 0x00006b00ff0477ac */ /* 0x000e620008000a00 */
[----:B------:R-:W-:-:S05]  /*0290*/  SHF.R.U32.HI R0, RZ, 0x1, R0 ;  /* 0x00000001ff007819 */ /* 0x000fca0000011600 */
[C---:B------:R-:W-:Y:S02]  /*02a0*/  IMAD.IADD R9, R5.reuse, 0x1, -R0 ;  /* 0x0000000105097824 */ /* 0x040fe400078e0a00 */
[----:B0-----:R-:W-:-:S04]  /*02b0*/  IMAD.WIDE R2, R5, 0x8, R6 ;  /* 0x0000000805027825 */ /* 0x001fc800078e0206 */
[----:B------:R-:W-:Y:S01]  /*02c0*/  IMAD.WIDE R6, R9, 0x8, R6 ;  /* 0x0000000809067825 */ /* 0x000fe200078e0206 */
[----:B-1----:R-:W2:Y:S04]  /*02d0*/  LDG.E.64 R4, desc[UR4][R2.64] ;  /* 0x0000000402047981 */ /* 0x002ea8000c1e1b00 */
[----:B------:R-:W2:Y:S02]  /*02e0*/  LDG.E.64 R8, desc[UR4][R6.64] ;  /* 0x0000000406087981 */ /* 0x000ea4000c1e1b00 */
[----:B--2---:R-:W-:-:S07]  /*02f0*/  DADD R8, R4, R8 ;  /* 0x0000000004087229 */ /* 0x004fce0000000008 */
[----:B------:R-:W-:Y:S04]  /*0300*/  STG.E.64 desc[UR4][R2.64], R8 ;  /* 0x0000000802007986 */ /* 0x000fe8000c101b04 */
[----:B------:R-:W-:Y:S01]  /*0310*/  STG.E.64 desc[UR4][R6.64], R4 ;  /* 0x0000000406007986 */ /* 0x000fe2000c101b04 */
[----:B------:R-:W-:Y:S05]  /*0320*/  EXIT ;  /* 0x000000000000794d */ /* 0x000fea0003800000 */
.L_x_3:
        /* <DEDUP_REMOVED lines=13> */
.L_x_7:


//--------------------- .text._Z14Belloch_sum_upPdii --------------------------
	.section	.text._Z14Belloch_sum_upPdii,"ax",@progbits
	.align	128
        .global         _Z14Belloch_sum_upPdii
        .type           _Z14Belloch_sum_upPdii,@function
        .size           _Z14Belloch_sum_upPdii,(.L_x_8 - _Z14Belloch_sum_upPdii)
        .other          _Z14Belloch_sum_upPdii,@"STO_CUDA_ENTRY STV_DEFAULT"
_Z14Belloch_sum_upPdii:
.text._Z14Belloch_sum_upPdii:
[----:B------:R-:W-:Y:S01]  /*0000*/  LDC R1, c[0x0][0x37c] ;  /* 0x0000df00ff017b82 */ /* 0x000fe20000000800 */
[----:B------:R-:W0:Y:S07]  /*0010*/  S2R R5, SR_TID.X ;  /* 0x0000000000057919 */ /* 0x000e2e0000002100 */
[----:B------:R-:W0:Y:S01]  /*0020*/  S2UR UR4, SR_CTAID.X ;  /* 0x00000000000479c3 */ /* 0x000e220000002500 */
[----:B------:R-:W1:Y:S07]  /*0030*/  LDCU.64 UR6, c[0x0][0x388] ;  /* 0x00007100ff0677ac */ /* 0x000e6e0008000a00 */
[----:B------:R-:W0:Y:S02]  /*0040*/  LDC R0, c[0x0][0x360] ;  /* 0x0000d800ff007b82 */ /* 0x000e240000000800 */
[----:B0-----:R-:W-:-:S02]  /*0050*/  IMAD R5, R0, UR4, R5 ;  /* 0x0000000400057c24 */ /* 0x001fc4000f8e0205 */
[----:B------:R-:W-:-:S03]  /*0060*/  IMAD.MOV.U32 R0, RZ, RZ, 0x1 ;  /* 0x00000001ff007424 */ /* 0x000fc600078e00ff */
[----:B-1----:R-:W-:Y:S02]  /*0070*/  ISETP.GE.AND P0, PT, R5, UR7, PT ;  /* 0x0000000705007c0c */ /* 0x002fe4000bf06270 */
[----:B------:R-:W-:-:S11]  /*0080*/  SHF.L.U32 R0, R0, UR6, RZ ;  /* 0x0000000600007c19 */ /* 0x000fd600080006ff */
[----:B------:R-:W-:Y:S05]  /*0090*/  @P0 EXIT ;  /* 0x000000000000094d */ /* 0x000fea0003800000 */
[-C--:B------:R-:W-:Y:S02]  /*00a0*/  IABS R6, R0.reuse ;  /* 0x0000000000067213 */ /* 0x080fe40000000000 */
[----:B------:R-:W-:Y:S02]  /*00b0*/  IABS R8, R0 ;  /* 0x0000000000087213 */ /* 0x000fe40000000000 */
[----:B------:R-:W0:Y:S01]  /*00c0*/  I2F.RP R4, R6 ;  /* 0x0000000600047306 */ /* 0x000e220000209400 */
[----:B------:R-:W-:Y:S02]  /*00d0*/  ISETP.GE.AND P2, PT, R5, RZ, PT ;  /* 0x000000ff0500720c */ /* 0x000fe40003f46270 */
[----:B------:R-:W-:-:S05]  /*00e0*/  IADD3 R8, PT, PT, RZ, -R8, RZ ;  /* 0x80000008ff087210 */ /* 0x000fca0007ffe0ff */
[----:B0-----:R-:W0:Y:S02]  /*00f0*/  MUFU.RCP R4, R4 ;  /* 0x0000000400047308 */ /* 0x001e240000001000 */
[----:B0-----:R-:W-:Y:S01]  /*0100*/  VIADD R2, R4, 0xffffffe ;  /* 0x0ffffffe04027836 */ /* 0x001fe20000000000 */
[----:B------:R-:W-:-:S05]  /*0110*/  IABS R4, R5 ;  /* 0x0000000500047213 */ /* 0x000fca0000000000 */
[----:B------:R0:W1:Y:S02]  /*0120*/  F2I.FTZ.U32.TRUNC.NTZ R3, R2 ;  /* 0x0000000200037305 */ /* 0x000064000021f000 */
[----:B0-----:R-:W-:Y:S02]  /*0130*/  IMAD.MOV.U32 R2, RZ, RZ, RZ ;  /* 0x000000ffff027224 */ /* 0x001fe400078e00ff */
[----:B-1----:R-:W-:-:S04]  /*0140*/  IMAD.MOV R7, RZ, RZ, -R3 ;  /* 0x000000ffff077224 */ /* 0x002fc800078e0a03 */
[----:B------:R-:W-:-:S04]  /*0150*/  IMAD R7, R7, R6, RZ ;  /* 0x0000000607077224 */ /* 0x000fc800078e02ff */
[----:B------:R-:W-:Y:S01]  /*0160*/  IMAD.HI.U32 R3, R3, R7, R2 ;  /* 0x0000000703037227 */ /* 0x000fe200078e0002 */
[----:B------:R-:W-:-:S03]  /*0170*/  IADD3 R2, PT, PT, R0, -0x1, RZ ;  /* 0xffffffff00027810 */ /* 0x000fc60007ffe0ff */
[----:B------:R-:W-:Y:S02]  /*0180*/  IMAD.MOV.U32 R7, RZ, RZ, R8 ;  /* 0x000000ffff077224 */ /* 0x000fe400078e0008 */
        /* <DEDUP_REMOVED lines=19> */
[----:B------:R-:W-:Y:S02]  /*02c0*/  IMAD.WIDE R2, R7, 0x8, R2 ;  /* 0x0000000807027825 */ /* 0x000fe400078e0202 */
[----:B-1----:R-:W2:Y:S04]  /*02d0*/  LDG.E.64 R6, desc[UR4][R4.64] ;  /* 0x0000000404067981 */ /* 0x002ea8000c1e1b00 */
[----:B------:R-:W2:Y:S02]  /*02e0*/  LDG.E.64 R2, desc[UR4][R2.64] ;  /* 0x0000000402027981 */ /* 0x000ea4000c1e1b00 */
[----:B--2---:R-:W-:-:S07]  /*02f0*/  DADD R6, R2, R6 ;  /* 0x0000000002067229 */ /* 0x004fce0000000006 */
[----:B------:R-:W-:Y:S01]  /*0300*/  STG.E.64 desc[UR4][R4.64], R6 ;  /* 0x0000000604007986 */ /* 0x000fe2000c101b04 */
[----:B------:R-:W-:Y:S05]  /*0310*/  EXIT ;  /* 0x000000000000794d */ /* 0x000fea0003800000 */
.L_x_4:
        /* <DEDUP_REMOVED lines=14> */
.L_x_8:


//--------------------- .nv.shared.reserved.0     --------------------------
	.section	.nv.shared.reserved.0,"aw",@nobits
	.weak		__nv_reservedSMEM_offset_0_alias
	.size		__nv_reservedSMEM_offset_0_alias, 0, 64
	.other		__nv_reservedSMEM_offset_0_alias,@"STO_CUDA_RESERVED_SHARED STV_DEFAULT"
__nv_reservedSMEM_offset_0_alias:
	.zero		0
	.zero		64


//--------------------- .nv.constant0._Z12shift_offsetPddi --------------------------
	.section	.nv.constant0._Z12shift_offsetPddi,"a",@progbits
	.sectionflags	@""
	.align	4
.nv.constant0._Z12shift_offsetPddi:
	.zero		916


//--------------------- .nv.constant0._Z10Hillis_sumPdS_ii --------------------------
	.section	.nv.constant0._Z10Hillis_sumPdS_ii,"a",@progbits
	.sectionflags	@""
	.align	4
.nv.constant0._Z10Hillis_sumPdS_ii:
	.zero		920


//--------------------- .nv.constant0._Z16Belloch_sum_downPdiii --------------------------
	.section	.nv.constant0._Z16Belloch_sum_downPdiii,"a",@progbits
	.sectionflags	@""
	.align	4
.nv.constant0._Z16Belloch_sum_downPdiii:
	.zero		916


//--------------------- .nv.constant0._Z14Belloch_sum_upPdii --------------------------
	.section	.nv.constant0._Z14Belloch_sum_upPdii,"a",@progbits
	.sectionflags	@""
	.align	4
.nv.constant0._Z14Belloch_sum_upPdii:
	.zero		912


//--------------------- SYMBOLS --------------------------

	.type		.nv.reservedSmem.offset0,@object
	.size		.nv.reservedSmem.offset0,0x4
